//
// Generated by NVIDIA NVVM Compiler
//
// Compiler Build ID: CL-36424714
// Cuda compilation tools, release 13.0, V13.0.88
// Based on NVVM 20.0.0
//

.version 9.0
.target sm_100
.address_size 64

	// .globl	_Z15cudaABpC_kernelPfS_S_mmm

.visible .entry _Z15cudaABpC_kernelPfS_S_mmm(
	.param .u64 .ptr .align 1 _Z15cudaABpC_kernelPfS_S_mmm_param_0,
	.param .u64 .ptr .align 1 _Z15cudaABpC_kernelPfS_S_mmm_param_1,
	.param .u64 .ptr .align 1 _Z15cudaABpC_kernelPfS_S_mmm_param_2,
	.param .u64 _Z15cudaABpC_kernelPfS_S_mmm_param_3,
	.param .u64 _Z15cudaABpC_kernelPfS_S_mmm_param_4,
	.param .u64 _Z15cudaABpC_kernelPfS_S_mmm_param_5
)
{
	.reg .pred 	%p<13>;
	.reg .b32 	%r<10>;
	.reg .b32 	%f<68>;
	.reg .b64 	%rd<106>;

	ld.param.u64 	%rd26, [_Z15cudaABpC_kernelPfS_S_mmm_param_0];
	ld.param.u64 	%rd27, [_Z15cudaABpC_kernelPfS_S_mmm_param_1];
	ld.param.u64 	%rd28, [_Z15cudaABpC_kernelPfS_S_mmm_param_3];
	ld.param.u64 	%rd24, [_Z15cudaABpC_kernelPfS_S_mmm_param_4];
	ld.param.u64 	%rd29, [_Z15cudaABpC_kernelPfS_S_mmm_param_5];
	cvta.to.global.u64 	%rd1, %rd27;
	cvta.to.global.u64 	%rd2, %rd26;
	mov.u32 	%r1, %ctaid.x;
	mov.u32 	%r2, %ntid.x;
	mov.u32 	%r3, %tid.x;
	mad.lo.s32 	%r4, %r1, %r2, %r3;
	mov.u32 	%r5, %ctaid.y;
	mov.u32 	%r6, %ntid.y;
	mov.u32 	%r7, %tid.y;
	mad.lo.s32 	%r8, %r5, %r6, %r7;
	cvt.s64.s32 	%rd3, %r4;
	setp.le.u64 	%p1, %rd28, %rd3;
	cvt.u64.u32 	%rd4, %r8;
	setp.le.u64 	%p2, %rd29, %rd4;
	or.pred  	%p3, %p1, %p2;
	@%p3 bra 	$L__BB0_14;
	setp.eq.s64 	%p4, %rd24, 0;
	mov.f32 	%f67, 0f00000000;
	@%p4 bra 	$L__BB0_13;
	mul.lo.s64 	%rd5, %rd24, %rd3;
	and.b64  	%rd6, %rd24, 7;
	setp.lt.u64 	%p5, %rd24, 8;
	mov.f32 	%f67, 0f00000000;
	mov.b64 	%rd104, 0;
	@%p5 bra 	$L__BB0_5;
	and.b64  	%rd104, %rd24, -8;
	shl.b64 	%rd31, %rd4, 2;
	add.s64 	%rd101, %rd1, %rd31;
	shl.b64 	%rd9, %rd29, 5;
	shl.b64 	%rd32, %rd5, 2;
	add.s64 	%rd33, %rd32, %rd2;
	add.s64 	%rd100, %rd33, 16;
	mov.f32 	%f67, 0f00000000;
	mov.u64 	%rd102, %rd104;
$L__BB0_4:
	.pragma "nounroll";
	ld.global.f32 	%f17, [%rd100+-16];
	ld.global.f32 	%f18, [%rd101];
	fma.rn.f32 	%f19, %f17, %f18, %f67;
	ld.global.f32 	%f20, [%rd100+-12];
	shl.b64 	%rd34, %rd29, 2;
	add.s64 	%rd35, %rd101, %rd34;
	ld.global.f32 	%f21, [%rd35];
	fma.rn.f32 	%f22, %f20, %f21, %f19;
	ld.global.f32 	%f23, [%rd100+-8];
	add.s64 	%rd36, %rd35, %rd34;
	ld.global.f32 	%f24, [%rd36];
	fma.rn.f32 	%f25, %f23, %f24, %f22;
	ld.global.f32 	%f26, [%rd100+-4];
	add.s64 	%rd37, %rd36, %rd34;
	ld.global.f32 	%f27, [%rd37];
	fma.rn.f32 	%f28, %f26, %f27, %f25;
	ld.global.f32 	%f29, [%rd100];
	add.s64 	%rd38, %rd37, %rd34;
	ld.global.f32 	%f30, [%rd38];
	fma.rn.f32 	%f31, %f29, %f30, %f28;
	ld.global.f32 	%f32, [%rd100+4];
	add.s64 	%rd39, %rd38, %rd34;
	ld.global.f32 	%f33, [%rd39];
	fma.rn.f32 	%f34, %f32, %f33, %f31;
	ld.global.f32 	%f35, [%rd100+8];
	add.s64 	%rd40, %rd39, %rd34;
	ld.global.f32 	%f36, [%rd40];
	fma.rn.f32 	%f37, %f35, %f36, %f34;
	ld.global.f32 	%f38, [%rd100+12];
	add.s64 	%rd41, %rd40, %rd34;
	ld.global.f32 	%f39, [%rd41];
	fma.rn.f32 	%f67, %f38, %f39, %f37;
	add.s64 	%rd102, %rd102, -8;
	add.s64 	%rd101, %rd101, %rd9;
	add.s64 	%rd100, %rd100, 32;
	setp.ne.s64 	%p6, %rd102, 0;
	@%p6 bra 	$L__BB0_4;
$L__BB0_5:
	setp.eq.s64 	%p7, %rd6, 0;
	@%p7 bra 	$L__BB0_13;
	and.b64  	%rd18, %rd24, 3;
	setp.lt.u64 	%p8, %rd6, 4;
	@%p8 bra 	$L__BB0_8;
	add.s64 	%rd42, %rd104, %rd5;
	shl.b64 	%rd43, %rd42, 2;
	add.s64 	%rd44, %rd2, %rd43;
	ld.global.f32 	%f41, [%rd44];
	mad.lo.s64 	%rd45, %rd104, %rd29, %rd4;
	shl.b64 	%rd46, %rd45, 2;
	add.s64 	%rd47, %rd1, %rd46;
	ld.global.f32 	%f42, [%rd47];
	fma.rn.f32 	%f43, %f41, %f42, %f67;
	add.s64 	%rd48, %rd104, 1;
	and.b64  	%rd49, %rd48, 4294967295;
	add.s64 	%rd50, %rd49, %rd5;
	shl.b64 	%rd51, %rd50, 2;
	add.s64 	%rd52, %rd2, %rd51;
	ld.global.f32 	%f44, [%rd52];
	mad.lo.s64 	%rd53, %rd49, %rd29, %rd4;
	shl.b64 	%rd54, %rd53, 2;
	add.s64 	%rd55, %rd1, %rd54;
	ld.global.f32 	%f45, [%rd55];
	fma.rn.f32 	%f46, %f44, %f45, %f43;
	add.s64 	%rd56, %rd104, 2;
	and.b64  	%rd57, %rd56, 4294967295;
	add.s64 	%rd58, %rd57, %rd5;
	shl.b64 	%rd59, %rd58, 2;
	add.s64 	%rd60, %rd2, %rd59;
	ld.global.f32 	%f47, [%rd60];
	mad.lo.s64 	%rd61, %rd57, %rd29, %rd4;
	shl.b64 	%rd62, %rd61, 2;
	add.s64 	%rd63, %rd1, %rd62;
	ld.global.f32 	%f48, [%rd63];
	fma.rn.f32 	%f49, %f47, %f48, %f46;
	add.s64 	%rd64, %rd104, 3;
	and.b64  	%rd65, %rd64, 4294967295;
	add.s64 	%rd66, %rd65, %rd5;
	shl.b64 	%rd67, %rd66, 2;
	add.s64 	%rd68, %rd2, %rd67;
	ld.global.f32 	%f50, [%rd68];
	mad.lo.s64 	%rd69, %rd65, %rd29, %rd4;
	shl.b64 	%rd70, %rd69, 2;
	add.s64 	%rd71, %rd1, %rd70;
	ld.global.f32 	%f51, [%rd71];
	fma.rn.f32 	%f67, %f50, %f51, %f49;
	add.s64 	%rd72, %rd104, 4;
	and.b64  	%rd104, %rd72, 4294967295;
$L__BB0_8:
	setp.eq.s64 	%p9, %rd18, 0;
	@%p9 bra 	$L__BB0_13;
	setp.eq.s64 	%p10, %rd18, 1;
	@%p10 bra 	$L__BB0_11;
	add.s64 	%rd73, %rd104, %rd5;
	shl.b64 	%rd74, %rd73, 2;
	add.s64 	%rd75, %rd2, %rd74;
	ld.global.f32 	%f53, [%rd75];
	mad.lo.s64 	%rd76, %rd104, %rd29, %rd4;
	shl.b64 	%rd77, %rd76, 2;
	add.s64 	%rd78, %rd1, %rd77;
	ld.global.f32 	%f54, [%rd78];
	fma.rn.f32 	%f55, %f53, %f54, %f67;
	add.s64 	%rd79, %rd104, 1;
	and.b64  	%rd80, %rd79, 4294967295;
	add.s64 	%rd81, %rd80, %rd5;
	shl.b64 	%rd82, %rd81, 2;
	add.s64 	%rd83, %rd2, %rd82;
	ld.global.f32 	%f56, [%rd83];
	mad.lo.s64 	%rd84, %rd80, %rd29, %rd4;
	shl.b64 	%rd85, %rd84, 2;
	add.s64 	%rd86, %rd1, %rd85;
	ld.global.f32 	%f57, [%rd86];
	fma.rn.f32 	%f67, %f56, %f57, %f55;
	add.s64 	%rd87, %rd104, 2;
	and.b64  	%rd104, %rd87, 4294967295;
$L__BB0_11:
	and.b64  	%rd88, %rd24, 1;
	setp.eq.b64 	%p11, %rd88, 1;
	not.pred 	%p12, %p11;
	@%p12 bra 	$L__BB0_13;
	add.s64 	%rd89, %rd104, %rd5;
	shl.b64 	%rd90, %rd89, 2;
	add.s64 	%rd91, %rd2, %rd90;
	ld.global.f32 	%f58, [%rd91];
	mad.lo.s64 	%rd92, %rd104, %rd29, %rd4;
	shl.b64 	%rd93, %rd92, 2;
	add.s64 	%rd94, %rd1, %rd93;
	ld.global.f32 	%f59, [%rd94];
	fma.rn.f32 	%f67, %f58, %f59, %f67;
$L__BB0_13:
	ld.param.u64 	%rd99, [_Z15cudaABpC_kernelPfS_S_mmm_param_2];
	mad.lo.s64 	%rd95, %rd29, %rd3, %rd4;
	cvta.to.global.u64 	%rd96, %rd99;
	shl.b64 	%rd97, %rd95, 2;
	add.s64 	%rd98, %rd96, %rd97;
	st.global.f32 	[%rd98], %f67;
$L__BB0_14:
	ret;

}


// ===== COMPILED SASS (sm_100) =====

	.target	sm_100

	.elftype	@"ET_EXEC"


//--------------------- .note.nv.tkinfo           --------------------------
	.section	.note.nv.tkinfo,"",@"SHT_NOTE"
	.sectionflags	@"SHF_NOTE_NV_TKINFO"
	.tkinfo
        /*0018*/ 	.word	0x00000002
        /*0030*/ 	.string	""
        /*0030*/ 	.string	"ptxas"
        /*0030*/ 	.string	"Cuda compilation tools, release 13.0, V13.0.88"
        /*0030*/ 	.string	"Build cuda_13.0.r13.0/compiler.36424714_0"
        /*0030*/ 	.string	"-arch sm_100 -m 64 "



//--------------------- .note.nv.cuinfo           --------------------------
	.section	.note.nv.cuinfo,"",@"SHT_NOTE"
	.sectionflags	@"SHF_NOTE_NV_CUINFO"
        /*0018*/ 	.short	0x0002
        /*001a*/ 	.short	0x0064
        /*001c*/ 	.short	0x0082
	.zero		2


//--------------------- .nv.info                  --------------------------
	.section	.nv.info,"",@"SHT_CUDA_INFO"
	.align	4


	//----- nvinfo : EIATTR_REGCOUNT
	.align		4
        /*0000*/ 	.byte	0x04, 0x2f
        /*0002*/ 	.short	(.L_1 - .L_0)
	.align		4
.L_0:
        /*0004*/ 	.word	index@(_Z15cudaABpC_kernelPfS_S_mmm)
        /*0008*/ 	.word	0x00000020


	//----- nvinfo : EIATTR_FRAME_SIZE
	.align		4
.L_1:
        /*000c*/ 	.byte	0x04, 0x11
        /*000e*/ 	.short	(.L_3 - .L_2)
	.align		4
.L_2:
        /*0010*/ 	.word	index@(_Z15cudaABpC_kernelPfS_S_mmm)
        /*0014*/ 	.word	0x00000000


	//----- nvinfo : EIATTR_MIN_STACK_SIZE
	.align		4
.L_3:
        /*0018*/ 	.byte	0x04, 0x12
        /*001a*/ 	.short	(.L_5 - .L_4)
	.align		4
.L_4:
        /*001c*/ 	.word	index@(_Z15cudaABpC_kernelPfS_S_mmm)
        /*0020*/ 	.word	0x00000000
.L_5:


//--------------------- .nv.compat                --------------------------
	.section	.nv.compat,"",@"SHT_CUDA_COMPAT_INFO"
	.align	4
        /*0000*/ 	.byte	0x02, 0x09, 0x00, 0x00, 0x02, 0x02, 0x01, 0x00, 0x02, 0x05, 0x05, 0x00, 0x03, 0x07, 0x01, 0x01
        /*0010*/ 	.byte	0x02, 0x03, 0x00, 0x00, 0x02, 0x06, 0x01, 0x00, 0x04, 0x0b, 0x08, 0x00, 0x09, 0x00, 0x00, 0x00
        /*0020*/ 	.byte	0x00, 0x00, 0x00, 0x00


//--------------------- .nv.info._Z15cudaABpC_kernelPfS_S_mmm --------------------------
	.section	.nv.info._Z15cudaABpC_kernelPfS_S_mmm,"",@"SHT_CUDA_INFO"
	.sectionflags	@""
	.align	4


	//----- nvinfo : EIATTR_CUDA_API_VERSION
	.align		4
        /*0000*/ 	.byte	0x04, 0x37
        /*0002*/ 	.short	(.L_7 - .L_6)
.L_6:
        /*0004*/ 	.word	0x00000082


	//----- nvinfo : EIATTR_KPARAM_INFO
	.align		4
.L_7:
        /*0008*/ 	.byte	0x04, 0x17
        /*000a*/ 	.short	(.L_9 - .L_8)
.L_8:
        /*000c*/ 	.word	0x00000000
        /*0010*/ 	.short	0x0005
        /*0012*/ 	.short	0x0028
        /*0014*/ 	.byte	0x00, 0xf0, 0x21, 0x00


	//----- nvinfo : EIATTR_KPARAM_INFO
	.align		4
.L_9:
        /*0018*/ 	.byte	0x04, 0x17
        /*001a*/ 	.short	(.L_11 - .L_10)
.L_10:
        /*001c*/ 	.word	0x00000000
        /*0020*/ 	.short	0x0004
        /*0022*/ 	.short	0x0020
        /*0024*/ 	.byte	0x00, 0xf0, 0x21, 0x00


	//----- nvinfo : EIATTR_KPARAM_INFO
	.align		4
.L_11:
        /*0028*/ 	.byte	0x04, 0x17
        /*002a*/ 	.short	(.L_13 - .L_12)
.L_12:
        /*002c*/ 	.word	0x00000000
        /*0030*/ 	.short	0x0003
        /*0032*/ 	.short	0x0018
        /*0034*/ 	.byte	0x00, 0xf0, 0x21, 0x00


	//----- nvinfo : EIATTR_KPARAM_INFO
	.align		4
.L_13:
        /*0038*/ 	.byte	0x04, 0x17
        /*003a*/ 	.short	(.L_15 - .L_14)
.L_14:
        /*003c*/ 	.word	0x00000000
        /*0040*/ 	.short	0x0002
        /*0042*/ 	.short	0x0010
        /*0044*/ 	.byte	0x00, 0xf5, 0x21, 0x00


	//----- nvinfo : EIATTR_KPARAM_INFO
	.align		4
.L_15:
        /*0048*/ 	.byte	0x04, 0x17
        /*004a*/ 	.short	(.L_17 - .L_16)
.L_16:
        /*004c*/ 	.word	0x00000000
        /*0050*/ 	.short	0x0001
        /*0052*/ 	.short	0x0008
        /*0054*/ 	.byte	0x00, 0xf5, 0x21, 0x00


	//----- nvinfo : EIATTR_KPARAM_INFO
	.align		4
.L_17:
        /*0058*/ 	.byte	0x04, 0x17
        /*005a*/ 	.short	(.L_19 - .L_18)
.L_18:
        /*005c*/ 	.word	0x00000000
        /*0060*/ 	.short	0x0000
        /*0062*/ 	.short	0x0000
        /*0064*/ 	.byte	0x00, 0xf5, 0x21, 0x00


	//----- nvinfo : EIATTR_SPARSE_MMA_MASK
	.align		4
.L_19:
        /*0068*/ 	.byte	0x03, 0x50
        /*006a*/ 	.short	0x0000


	//----- nvinfo : EIATTR_MAXREG_COUNT
	.align		4
        /*006c*/ 	.byte	0x03, 0x1b
        /*006e*/ 	.short	0x00ff


	//----- nvinfo : EIATTR_MERCURY_ISA_VERSION
	.align		4
        /*0070*/ 	.byte	0x03, 0x5f
        /*0072*/ 	.short	0x0101


	//----- nvinfo : EIATTR_VRC_CTA_INIT_COUNT
	.align		4
        /*0074*/ 	.byte	0x02, 0x4a
	.zero		1
	.zero		1


	//----- nvinfo : EIATTR_EXIT_INSTR_OFFSETS
	.align		4
        /*0078*/ 	.byte	0x04, 0x1c
        /*007a*/ 	.short	(.L_21 - .L_20)


	//   ....[0]....
.L_20:
        /*007c*/ 	.word	0x00000100


	//   ....[1]....
        /*0080*/ 	.word	0x00000df0


	//----- nvinfo : EIATTR_CBANK_PARAM_SIZE
	.align		4
.L_21:
        /*0084*/ 	.byte	0x03, 0x19
        /*0086*/ 	.short	0x0030


	//----- nvinfo : EIATTR_PARAM_CBANK
	.align		4
        /*0088*/ 	.byte	0x04, 0x0a
        /*008a*/ 	.short	(.L_23 - .L_22)
	.align		4
.L_22:
        /*008c*/ 	.word	index@(.nv.constant0._Z15cudaABpC_kernelPfS_S_mmm)
        /*0090*/ 	.short	0x0380
        /*0092*/ 	.short	0x0030


	//----- nvinfo : EIATTR_SW_WAR
	.align		4
.L_23:
        /*0094*/ 	.byte	0x04, 0x36
        /*0096*/ 	.short	(.L_25 - .L_24)
.L_24:
        /*0098*/ 	.word	0x00000008
.L_25:


//--------------------- .nv.callgraph             --------------------------
	.section	.nv.callgraph,"",@"SHT_CUDA_CALLGRAPH"
	.align	4
	.sectionentsize	8
	.align		4
        /*0000*/ 	.word	0x00000000
	.align		4
        /*0004*/ 	.word	0xffffffff
	.align		4
        /*0008*/ 	.word	0x00000000
	.align		4
        /*000c*/ 	.word	0xfffffffe
	.align		4
        /*0010*/ 	.word	0x00000000
	.align		4
        /*0014*/ 	.word	0xfffffffd
	.align		4
        /*0018*/ 	.word	0x00000000
	.align		4
        /*001c*/ 	.word	0xfffffffc


//--------------------- .text._Z15cudaABpC_kernelPfS_S_mmm --------------------------
	.section	.text._Z15cudaABpC_kernelPfS_S_mmm,"ax",@progbits
	.align	128
        .global         _Z15cudaABpC_kernelPfS_S_mmm
        .type           _Z15cudaABpC_kernelPfS_S_mmm,@function
        .size           _Z15cudaABpC_kernelPfS_S_mmm,(.L_x_6 - _Z15cudaABpC_kernelPfS_S_mmm)
        .other          _Z15cudaABpC_kernelPfS_S_mmm,@"STO_CUDA_ENTRY STV_DEFAULT"
_Z15cudaABpC_kernelPfS_S_mmm:
.text._Z15cudaABpC_kernelPfS_S_mmm:
[----:B------:R-:W-:Y:S01]  /*0000*/  LDC R1, c[0x0][0x37c] ;  /* 0x0000df00ff017b82 */ /* 0x000fe20000000800 */
[----:B------:R-:W0:Y:S07]  /*0010*/  S2R R13, SR_TID.Y ;  /* 0x00000000000d7919 */ /* 0x000e2e0000002200 */
[----:B------:R-:W1:Y:S01]  /*0020*/  LDC R0, c[0x0][0x360] ;  /* 0x0000d800ff007b82 */ /* 0x000e620000000800 */
[----:B------:R-:W2:Y:S01]  /*0030*/  LDCU.64 UR6, c[0x0][0x398] ;  /* 0x00007300ff0677ac */ /* 0x000ea20008000a00 */
[----:B------:R-:W1:Y:S06]  /*0040*/  S2R R3, SR_TID.X ;  /* 0x0000000000037919 */ /* 0x000e6c0000002100 */
[----:B------:R-:W0:Y:S08]  /*0050*/  S2UR UR5, SR_CTAID.Y ;  /* 0x00000000000579c3 */ /* 0x000e300000002600 */
[----:B------:R-:W0:Y:S08]  /*0060*/  LDC R12, c[0x0][0x364] ;  /* 0x0000d900ff0c7b82 */ /* 0x000e300000000800 */
[----:B------:R-:W1:Y:S08]  /*0070*/  S2UR UR4, SR_CTAID.X ;  /* 0x00000000000479c3 */ /* 0x000e700000002500 */
[----:B------:R-:W3:Y:S01]  /*0080*/  LDC.64 R14, c[0x0][0x3a8] ;  /* 0x0000ea00ff0e7b82 */ /* 0x000ee20000000a00 */
[----:B0-----:R-:W-:-:S02]  /*0090*/  IMAD R12, R12, UR5, R13 ;  /* 0x000000050c0c7c24 */ /* 0x001fc4000f8e020d */
[----:B-1----:R-:W-:-:S05]  /*00a0*/  IMAD R0, R0, UR4, R3 ;  /* 0x0000000400007c24 */ /* 0x002fca000f8e0203 */
[----:B--2---:R-:W-:Y:S02]  /*00b0*/  ISETP.GE.U32.AND P1, PT, R0, UR6, PT ;  /* 0x0000000600007c0c */ /* 0x004fe4000bf26070 */
[----:B------:R-:W-:Y:S02]  /*00c0*/  SHF.R.S32.HI R3, RZ, 0x1f, R0 ;  /* 0x0000001fff037819 */ /* 0x000fe40000011400 */
[----:B---3--:R-:W-:-:S04]  /*00d0*/  ISETP.GE.U32.AND P0, PT, R12, R14, PT ;  /* 0x0000000e0c00720c */ /* 0x008fc80003f06070 */
[----:B------:R-:W-:-:S04]  /*00e0*/  ISETP.GE.U32.AND.EX P0, PT, RZ, R15, PT, P0 ;  /* 0x0000000fff00720c */ /* 0x000fc80003f06100 */
[----:B------:R-:W-:-:S13]  /*00f0*/  ISETP.GE.U32.OR.EX P0, PT, R3, UR7, P0, P1 ;  /* 0x0000000703007c0c */ /* 0x000fda0008706510 */
[----:B------:R-:W-:Y:S05]  /*0100*/  @P0 EXIT ;  /* 0x000000000000094d */ /* 0x000fea0003800000 */
[----:B------:R-:W0:Y:S01]  /*0110*/  LDCU.64 UR8, c[0x0][0x3a0] ;  /* 0x00007400ff0877ac */ /* 0x000e220008000a00 */
[----:B------:R-:W-:Y:S01]  /*0120*/  IMAD.MOV.U32 R19, RZ, RZ, RZ ;  /* 0x000000ffff137224 */ /* 0x000fe200078e00ff */
[----:B------:R-:W1:Y:S01]  /*0130*/  LDCU.64 UR10, c[0x0][0x358] ;  /* 0x00006b00ff0a77ac */ /* 0x000e620008000a00 */
[----:B0-----:R-:W-:-:S04]  /*0140*/  UISETP.NE.U32.AND UP0, UPT, UR8, URZ, UPT ;  /* 0x000000ff0800728c */ /* 0x001fc8000bf05070 */
[----:B------:R-:W-:-:S09]  /*0150*/  UISETP.NE.AND.EX UP0, UPT, UR9, URZ, UPT, UP0 ;  /* 0x000000ff0900728c */ /* 0x000fd2000bf05300 */
[----:B-1----:R-:W-:Y:S05]  /*0160*/  BRA.U !UP0, `(.L_x_0) ;  /* 0x0000000908f87547 */ /* 0x002fea000b800000 */
[----:B------:R-:W-:Y:S02]  /*0170*/  UISETP.GE.U32.AND UP1, UPT, UR8, 0x8, UPT ;  /* 0x000000080800788c */ /* 0x000fe4000bf26070 */
[----:B------:R-:W-:Y:S01]  /*0180*/  IMAD R5, R3, UR8, RZ ;  /* 0x0000000803057c24 */ /* 0x000fe2000f8e02ff */
[----:B------:R-:W-:Y:S02]  /*0190*/  ULOP3.LUT UR13, UR8, 0x7, URZ, 0xc0, !UPT ;  /* 0x00000007080d7892 */ /* 0x000fe4000f8ec0ff */
[C---:B------:R-:W-:Y:S01]  /*01a0*/  IMAD.WIDE.U32 R10, R0.reuse, UR8, RZ ;  /* 0x00000008000a7c25 */ /* 0x040fe2000f8e00ff */
[----:B------:R-:W-:Y:S02]  /*01b0*/  UISETP.GE.U32.AND.EX UP1, UPT, UR9, URZ, UPT, UP1 ;  /* 0x000000ff0900728c */ /* 0x000fe4000bf26110 */
[----:B------:R-:W-:Y:S01]  /*01c0*/  UISETP.NE.U32.AND UP0, UPT, UR13, URZ, UPT ;  /* 0x000000ff0d00728c */ /* 0x000fe2000bf05070 */
[----:B------:R-:W-:Y:S01]  /*01d0*/  IMAD R5, R0, UR9, R5 ;  /* 0x0000000900057c24 */ /* 0x000fe2000f8e0205 */
[----:B------:R-:W-:Y:S01]  /*01e0*/  UMOV UR4, URZ ;  /* 0x000000ff00047c82 */ /* 0x000fe20008000000 */
[----:B------:R-:W-:Y:S01]  /*01f0*/  IMAD.MOV.U32 R19, RZ, RZ, RZ ;  /* 0x000000ffff137224 */ /* 0x000fe200078e00ff */
[----:B------:R-:W-:Y:S01]  /*0200*/  UISETP.NE.AND.EX UP0, UPT, URZ, URZ, UPT, UP0 ;  /* 0x000000ffff00728c */ /* 0x000fe2000bf05300 */
[----:B------:R-:W-:Y:S01]  /*0210*/  IMAD.IADD R2, R11, 0x1, R5 ;  /* 0x000000010b027824 */ /* 0x000fe200078e0205 */
[----:B------:R-:W-:Y:S01]  /*0220*/  UMOV UR5, URZ ;  /* 0x000000ff00057c82 */ /* 0x000fe20008000000 */
[----:B------:R-:W-:Y:S08]  /*0230*/  BRA.U !UP1, `(.L_x_1) ;  /* 0x0000000109fc7547 */ /* 0x000ff0000b800000 */
[----:B------:R-:W0:Y:S01]  /*0240*/  LDCU.128 UR16, c[0x0][0x380] ;  /* 0x00007000ff1077ac */ /* 0x000e220008000c00 */
[C-C-:B------:R-:W-:Y:S01]  /*0250*/  SHF.L.U64.HI R6, R14.reuse, 0x5, R15.reuse ;  /* 0x000000050e067819 */ /* 0x140fe2000001020f */
[----:B------:R-:W-:Y:S01]  /*0260*/  IMAD.MOV.U32 R19, RZ, RZ, RZ ;  /* 0x000000ffff137224 */ /* 0x000fe200078e00ff */
[C---:B------:R-:W-:Y:S01]  /*0270*/  SHF.L.U64.HI R8, R14.reuse, 0x2, R15 ;  /* 0x000000020e087819 */ /* 0x040fe2000001020f */
[----:B------:R-:W1:Y:S01]  /*0280*/  LDCU UR5, c[0x0][0x3a4] ;  /* 0x00007480ff0577ac */ /* 0x000e620008000800 */
[----:B------:R-:W-:Y:S01]  /*0290*/  IMAD.SHL.U32 R7, R14, 0x4, RZ ;  /* 0x000000040e077824 */ /* 0x000fe200078e00ff */
[----:B------:R-:W-:-:S07]  /*02a0*/  ULOP3.LUT UR4, UR8, 0xfffffff8, URZ, 0xc0, !UPT ;  /* 0xfffffff808047892 */ /* 0x000fce000f8ec0ff */
[----:B------:R-:W-:Y:S01]  /*02b0*/  UMOV UR6, UR4 ;  /* 0x0000000400067c82 */ /* 0x000fe20008000000 */
[----:B0-----:R-:W-:Y:S02]  /*02c0*/  LEA R9, P1, R10, UR16, 0x2 ;  /* 0x000000100a097c11 */ /* 0x001fe4000f8210ff */
[----:B------:R-:W-:Y:S02]  /*02d0*/  LEA R4, P0, R12, UR18, 0x2 ;  /* 0x000000120c047c11 */ /* 0x000fe4000f8010ff */
[----:B------:R-:W-:Y:S01]  /*02e0*/  LEA.HI.X R17, R10, UR17, R2, 0x2, P1 ;  /* 0x000000110a117c11 */ /* 0x000fe200088f1402 */
[----:B-1----:R-:W-:Y:S01]  /*02f0*/  UMOV UR7, UR5 ;  /* 0x0000000500077c82 */ /* 0x002fe20008000000 */
[----:B------:R-:W-:Y:S02]  /*0300*/  IADD3 R9, P1, PT, R9, 0x10, RZ ;  /* 0x0000001009097810 */ /* 0x000fe40007f3e0ff */
[----:B------:R-:W-:Y:S02]  /*0310*/  LEA.HI.X R5, R12, UR19, RZ, 0x2, P0 ;  /* 0x000000130c057c11 */ /* 0x000fe400080f14ff */
[----:B------:R-:W-:-:S09]  /*0320*/  IADD3.X R17, PT, PT, RZ, R17, RZ, P1, !PT ;  /* 0x00000011ff117210 */ /* 0x000fd20000ffe4ff */
.L_x_2:
[-C--:B------:R-:W-:Y:S01]  /*0330*/  IADD3 R28, P0, PT, R4, R7.reuse, RZ ;  /* 0x00000007041c7210 */ /* 0x080fe20007f1e0ff */
[----:B------:R-:W-:Y:S01]  /*0340*/  IMAD.MOV.U32 R16, RZ, RZ, R9 ;  /* 0x000000ffff107224 */ /* 0x000fe200078e0009 */
[----:B------:R-:W2:Y:S03]  /*0350*/  LDG.E R20, desc[UR10][R4.64] ;  /* 0x0000000a04147981 */ /* 0x000ea6000c1e1900 */
[----:B------:R-:W-:Y:S01]  /*0360*/  IMAD.X R29, R5, 0x1, R8, P0 ;  /* 0x00000001051d7824 */ /* 0x000fe200000e0608 */
[----:B------:R-:W2:Y:S01]  /*0370*/  LDG.E R27, desc[UR10][R16.64+-0x10] ;  /* 0xfffff00a101b7981 */ /* 0x000ea2000c1e1900 */
[----:B------:R-:W-:-:S03]  /*0380*/  IADD3 R22, P0, PT, R28, R7, RZ ;  /* 0x000000071c167210 */ /* 0x000fc60007f1e0ff */
[----:B------:R-:W3:Y:S02]  /*0390*/  LDG.E R21, desc[UR10][R28.64] ;  /* 0x0000000a1c157981 */ /* 0x000ee4000c1e1900 */
[----:B------:R-:W-:Y:S02]  /*03a0*/  IMAD.X R23, R29, 0x1, R8, P0 ;  /* 0x000000011d177824 */ /* 0x000fe400000e0608 */
[----:B------:R-:W4:Y:S04]  /*03b0*/  LDG.E R26, desc[UR10][R16.64+-0x8] ;  /* 0xfffff80a101a7981 */ /* 0x000f28000c1e1900 */
[----:B------:R0:W4:Y:S04]  /*03c0*/  LDG.E R9, desc[UR10][R22.64] ;  /* 0x0000000a16097981 */ /* 0x000128000c1e1900 */
[----:B------:R-:W3:Y:S01]  /*03d0*/  LDG.E R28, desc[UR10][R16.64+-0xc] ;  /* 0xfffff40a101c7981 */ /* 0x000ee2000c1e1900 */
[----:B------:R-:W-:-:S03]  /*03e0*/  IADD3 R24, P0, PT, R22, R7, RZ ;  /* 0x0000000716187210 */ /* 0x000fc60007f1e0ff */
[----:B------:R-:W5:Y:S02]  /*03f0*/  LDG.E R29, desc[UR10][R16.64+0x4] ;  /* 0x0000040a101d7981 */ /* 0x000f64000c1e1900 */
[----:B------:R-:W-:Y:S01]  /*0400*/  IMAD.X R25, R23, 0x1, R8, P0 ;  /* 0x0000000117197824 */ /* 0x000fe200000e0608 */
[----:B------:R-:W-:-:S04]  /*0410*/  IADD3 R18, P0, PT, R24, R7, RZ ;  /* 0x0000000718127210 */ /* 0x000fc80007f1e0ff */
[----:B------:R-:W5:Y:S01]  /*0420*/  LDG.E R24, desc[UR10][R24.64] ;  /* 0x0000000a18187981 */ /* 0x000f62000c1e1900 */
[----:B--2---:R-:W-:Y:S01]  /*0430*/  FFMA R27, R27, R20, R19 ;  /* 0x000000141b1b7223 */ /* 0x004fe20000000013 */
[----:B------:R-:W-:Y:S02]  /*0440*/  IADD3.X R19, PT, PT, R25, R8, RZ, P0, !PT ;  /* 0x0000000819137210 */ /* 0x000fe400007fe4ff */
[----:B------:R-:W-:Y:S01]  /*0450*/  IADD3 R20, P0, PT, R18, R7, RZ ;  /* 0x0000000712147210 */ /* 0x000fe20007f1e0ff */
[----:B------:R-:W2:Y:S04]  /*0460*/  LDG.E R25, desc[UR10][R16.64] ;  /* 0x0000000a10197981 */ /* 0x000ea8000c1e1900 */
[----:B------:R-:W2:Y:S01]  /*0470*/  LDG.E R18, desc[UR10][R18.64] ;  /* 0x0000000a12127981 */ /* 0x000ea2000c1e1900 */
[----:B---3--:R-:W-:Y:S01]  /*0480*/  FFMA R27, R28, R21, R27 ;  /* 0x000000151c1b7223 */ /* 0x008fe2000000001b */
[----:B------:R-:W-:Y:S01]  /*0490*/  IMAD.X R21, R19, 0x1, R8, P0 ;  /* 0x0000000113157824 */ /* 0x000fe200000e0608 */
[----:B0-----:R-:W-:Y:S01]  /*04a0*/  IADD3 R22, P0, PT, R20, R7, RZ ;  /* 0x0000000714167210 */ /* 0x001fe20007f1e0ff */
[----:B------:R-:W5:Y:S01]  /*04b0*/  LDG.E R28, desc[UR10][R16.64+-0x4] ;  /* 0xfffffc0a101c7981 */ /* 0x000f62000c1e1900 */
[----:B----4-:R-:W-:-:S03]  /*04c0*/  FFMA R9, R26, R9, R27 ;  /* 0x000000091a097223 */ /* 0x010fc6000000001b */
[--C-:B------:R-:W-:Y:S01]  /*04d0*/  IMAD.X R23, R21, 0x1, R8.reuse, P0 ;  /* 0x0000000115177824 */ /* 0x100fe200000e0608 */
[----:B------:R-:W-:Y:S01]  /*04e0*/  IADD3 R26, P0, PT, R22, R7, RZ ;  /* 0x00000007161a7210 */ /* 0x000fe20007f1e0ff */
[----:B------:R-:W3:Y:S04]  /*04f0*/  LDG.E R20, desc[UR10][R20.64] ;  /* 0x0000000a14147981 */ /* 0x000ee8000c1e1900 */
[----:B------:R-:W-:Y:S01]  /*0500*/  IMAD.X R27, R23, 0x1, R8, P0 ;  /* 0x00000001171b7824 */ /* 0x000fe200000e0608 */
[----:B------:R-:W4:Y:S04]  /*0510*/  LDG.E R22, desc[UR10][R22.64] ;  /* 0x0000000a16167981 */ /* 0x000f28000c1e1900 */
[----:B------:R-:W4:Y:S04]  /*0520*/  LDG.E R26, desc[UR10][R26.64] ;  /* 0x0000000a1a1a7981 */ /* 0x000f28000c1e1900 */
[----:B------:R-:W4:Y:S04]  /*0530*/  LDG.E R21, desc[UR10][R16.64+0x8] ;  /* 0x0000080a10157981 */ /* 0x000f28000c1e1900 */
[----:B------:R0:W4:Y:S01]  /*0540*/  LDG.E R19, desc[UR10][R16.64+0xc] ;  /* 0x00000c0a10137981 */ /* 0x000122000c1e1900 */
[----:B------:R-:W-:-:S04]  /*0550*/  UIADD3 UR6, UP1, UPT, UR6, -0x8, URZ ;  /* 0xfffffff806067890 */ /* 0x000fc8000ff3e0ff */
[----:B------:R-:W-:Y:S02]  /*0560*/  UIADD3.X UR7, UPT, UPT, UR7, -0x1, URZ, UP1, !UPT ;  /* 0xffffffff07077890 */ /* 0x000fe40008ffe4ff */
[----:B------:R-:W-:-:S04]  /*0570*/  UISETP.NE.U32.AND UP1, UPT, UR6, URZ, UPT ;  /* 0x000000ff0600728c */ /* 0x000fc8000bf25070 */
[----:B------:R-:W-:Y:S01]  /*0580*/  UISETP.NE.AND.EX UP1, UPT, UR7, URZ, UPT, UP1 ;  /* 0x000000ff0700728c */ /* 0x000fe2000bf25310 */
[----:B------:R-:W-:-:S04]  /*0590*/  LEA R4, P0, R14, R4, 0x5 ;  /* 0x000000040e047211 */ /* 0x000fc800078028ff */
[----:B------:R-:W-:Y:S01]  /*05a0*/  IADD3.X R5, PT, PT, R5, R6, RZ, P0, !PT ;  /* 0x0000000605057210 */ /* 0x000fe200007fe4ff */
[----:B-----5:R-:W-:-:S04]  /*05b0*/  FFMA R24, R28, R24, R9 ;  /* 0x000000181c187223 */ /* 0x020fc80000000009 */
[----:B--2---:R-:W-:Y:S01]  /*05c0*/  FFMA R18, R25, R18, R24 ;  /* 0x0000001219127223 */ /* 0x004fe20000000018 */
[----:B------:R-:W-:-:S03]  /*05d0*/  IADD3 R9, P1, PT, R16, 0x20, RZ ;  /* 0x0000002010097810 */ /* 0x000fc60007f3e0ff */
[----:B---3--:R-:W-:Y:S02]  /*05e0*/  FFMA R18, R29, R20, R18 ;  /* 0x000000141d127223 */ /* 0x008fe40000000012 */
[----:B0-----:R-:W-:Y:S02]  /*05f0*/  IMAD.X R17, RZ, RZ, R17, P1 ;  /* 0x000000ffff117224 */ /* 0x001fe400008e0611 */
[----:B----4-:R-:W-:-:S04]  /*0600*/  FFMA R18, R21, R22, R18 ;  /* 0x0000001615127223 */ /* 0x010fc80000000012 */
[----:B------:R-:W-:Y:S01]  /*0610*/  FFMA R19, R19, R26, R18 ;  /* 0x0000001a13137223 */ /* 0x000fe20000000012 */
[----:B------:R-:W-:Y:S06]  /*0620*/  BRA.U UP1, `(.L_x_2) ;  /* 0xfffffffd01407547 */ /* 0x000fec000b83ffff */
.L_x_1:
[----:B------:R-:W-:Y:S05]  /*0630*/  BRA.U !UP0, `(.L_x_0) ;  /* 0x0000000508c47547 */ /* 0x000fea000b800000 */
[----:B------:R-:W-:Y:S02]  /*0640*/  UISETP.GE.U32.AND UP1, UPT, UR13, 0x4, UPT ;  /* 0x000000040d00788c */ /* 0x000fe4000bf26070 */
[----:B------:R-:W-:Y:S02]  /*0650*/  ULOP3.LUT UR12, UR8, 0x3, URZ, 0xc0, !UPT ;  /* 0x00000003080c7892 */ /* 0x000fe4000f8ec0ff */
[----:B------:R-:W-:Y:S02]  /*0660*/  UISETP.GE.U32.AND.EX UP1, UPT, URZ, URZ, UPT, UP1 ;  /* 0x000000ffff00728c */ /* 0x000fe4000bf26110 */
[----:B------:R-:W-:-:S04]  /*0670*/  UISETP.NE.U32.AND UP0, UPT, UR12, URZ, UPT ;  /* 0x000000ff0c00728c */ /* 0x000fc8000bf05070 */
[----:B------:R-:W-:-:S03]  /*0680*/  UISETP.NE.AND.EX UP0, UPT, URZ, URZ, UPT, UP0 ;  /* 0x000000ffff00728c */ /* 0x000fc6000bf05300 */
[----:B------:R-:W-:Y:S08]  /*0690*/  BRA.U !UP1, `(.L_x_3) ;  /* 0x0000000109d47547 */ /* 0x000ff0000b800000 */
[----:B------:R-:W0:Y:S01]  /*06a0*/  LDCU.128 UR16, c[0x0][0x380] ;  /* 0x00007000ff1077ac */ /* 0x000e220008000c00 */
[C---:B------:R-:W-:Y:S02]  /*06b0*/  IMAD R4, R14.reuse, UR5, RZ ;  /* 0x000000050e047c24 */ /* 0x040fe4000f8e02ff */
[----:B------:R-:W-:Y:S01]  /*06c0*/  IMAD.MOV.U32 R13, RZ, RZ, RZ ;  /* 0x000000ffff0d7224 */ /* 0x000fe200078e00ff */
[----:B------:R-:W-:Y:S02]  /*06d0*/  UIADD3 UR9, UPT, UPT, UR4, 0x1, URZ ;  /* 0x0000000104097890 */ /* 0x000fe4000fffe0ff */
[----:B------:R-:W-:Y:S01]  /*06e0*/  IMAD R7, R15, UR4, R4 ;  /* 0x000000040f077c24 */ /* 0x000fe2000f8e0204 */
[----:B------:R-:W-:Y:S02]  /*06f0*/  UIADD3 UR7, UPT, UPT, UR4, 0x2, URZ ;  /* 0x0000000204077890 */ /* 0x000fe4000fffe0ff */
[----:B------:R-:W-:Y:S01]  /*0700*/  IMAD.WIDE.U32 R4, R14, UR4, R12 ;  /* 0x000000040e047c25 */ /* 0x000fe2000f8e000c */
[----:B------:R-:W-:-:S03]  /*0710*/  UIADD3 UR6, UPT, UPT, UR4, 0x3, URZ ;  /* 0x0000000304067890 */ /* 0x000fc6000fffe0ff */
[----:B------:R-:W-:-:S04]  /*0720*/  IMAD.WIDE.U32 R16, R14, UR9, R12 ;  /* 0x000000090e107c25 */ /* 0x000fc8000f8e000c */
[----:B------:R-:W-:Y:S02]  /*0730*/  IMAD.IADD R5, R5, 0x1, R7 ;  /* 0x0000000105057824 */ /* 0x000fe400078e0207 */
[----:B------:R-:W-:Y:S01]  /*0740*/  IMAD.WIDE.U32 R6, R14, UR7, R12 ;  /* 0x000000070e067c25 */ /* 0x000fe2000f8e000c */
[----:B0-----:R-:W-:Y:S02]  /*0750*/  LEA R20, P0, R4, UR18, 0x2 ;  /* 0x0000001204147c11 */ /* 0x001fe4000f8010ff */
[----:B------:R-:W-:Y:S01]  /*0760*/  LEA R8, P1, R16, UR18, 0x2 ;  /* 0x0000001210087c11 */ /* 0x000fe2000f8210ff */
[C---:B------:R-:W-:Y:S01]  /*0770*/  IMAD R9, R15.reuse, UR9, R17 ;  /* 0x000000090f097c24 */ /* 0x040fe2000f8e0211 */
[----:B------:R-:W-:Y:S01]  /*0780*/  LEA.HI.X R21, R4, UR19, R5, 0x2, P0 ;  /* 0x0000001304157c11 */ /* 0x000fe200080f1405 */
[C---:B------:R-:W-:Y:S01]  /*0790*/  IMAD R5, R15.reuse, UR7, R7 ;  /* 0x000000070f057c24 */ /* 0x040fe2000f8e0207 */
[----:B------:R-:W-:Y:S01]  /*07a0*/  IADD3 R7, P0, PT, R10, UR4, RZ ;  /* 0x000000040a077c10 */ /* 0x000fe2000ff1e0ff */
[----:B------:R-:W-:Y:S01]  /*07b0*/  IMAD.WIDE.U32 R22, R14, UR6, R12 ;  /* 0x000000060e167c25 */ /* 0x000fe2000f8e000c */
[----:B------:R-:W-:Y:S01]  /*07c0*/  LEA.HI.X R9, R16, UR19, R9, 0x2, P1 ;  /* 0x0000001310097c11 */ /* 0x000fe200088f1409 */
[----:B------:R-:W2:Y:S01]  /*07d0*/  LDG.E R20, desc[UR10][R20.64] ;  /* 0x0000000a14147981 */ /* 0x000ea2000c1e1900 */
[----:B------:R-:W-:Y:S01]  /*07e0*/  LEA R4, P2, R6, UR18, 0x2 ;  /* 0x0000001206047c11 */ /* 0x000fe2000f8410ff */
[----:B------:R-:W-:Y:S01]  /*07f0*/  IMAD R17, R15, UR6, R23 ;  /* 0x000000060f117c24 */ /* 0x000fe2000f8e0217 */
[----:B------:R-:W-:Y:S01]  /*0800*/  IADD3 R18, P1, PT, R10, UR9, RZ ;  /* 0x000000090a127c10 */ /* 0x000fe2000ff3e0ff */
[----:B------:R-:W3:Y:S01]  /*0810*/  LDG.E R8, desc[UR10][R8.64] ;  /* 0x0000000a08087981 */ /* 0x000ee2000c1e1900 */
[----:B------:R-:W-:-:S02]  /*0820*/  IADD3.X R24, PT, PT, R2, UR5, RZ, P0, !PT ;  /* 0x0000000502187c10 */ /* 0x000fc400087fe4ff */
[----:B------:R-:W-:Y:S01]  /*0830*/  LEA.HI.X R5, R6, UR19, R5, 0x2, P2 ;  /* 0x0000001306057c11 */ /* 0x000fe200090f1405 */
[----:B------:R-:W-:Y:S01]  /*0840*/  IMAD.X R23, RZ, RZ, R2, P1 ;  /* 0x000000ffff177224 */ /* 0x000fe200008e0602 */
[C---:B------:R-:W-:Y:S02]  /*0850*/  LEA R26, P0, R7.reuse, UR16, 0x2 ;  /* 0x00000010071a7c11 */ /* 0x040fe4000f8010ff */
[----:B------:R-:W-:Y:S01]  /*0860*/  LEA R6, P2, R22, UR18, 0x2 ;  /* 0x0000001216067c11 */ /* 0x000fe2000f8410ff */
[----:B------:R-:W4:Y:S01]  /*0870*/  LDG.E R4, desc[UR10][R4.64] ;  /* 0x0000000a04047981 */ /* 0x000f22000c1e1900 */
[----:B------:R-:W-:Y:S02]  /*0880*/  LEA R16, P1, R18, UR16, 0x2 ;  /* 0x0000001012107c11 */ /* 0x000fe4000f8210ff */
[----:B------:R-:W-:Y:S02]  /*0890*/  LEA.HI.X R27, R7, UR17, R24, 0x2, P0 ;  /* 0x00000011071b7c11 */ /* 0x000fe400080f1418 */
[----:B------:R-:W-:-:S02]  /*08a0*/  LEA.HI.X R7, R22, UR19, R17, 0x2, P2 ;  /* 0x0000001316077c11 */ /* 0x000fc400090f1411 */
[----:B------:R-:W-:Y:S01]  /*08b0*/  LEA.HI.X R17, R18, UR17, R23, 0x2, P1 ;  /* 0x0000001112117c11 */ /* 0x000fe200088f1417 */
[----:B------:R-:W2:Y:S01]  /*08c0*/  LDG.E R26, desc[UR10][R26.64] ;  /* 0x0000000a1a1a7981 */ /* 0x000ea2000c1e1900 */
[C---:B------:R-:W-:Y:S02]  /*08d0*/  IADD3 R23, P0, PT, R10.reuse, UR7, RZ ;  /* 0x000000070a177c10 */ /* 0x040fe4000ff1e0ff */
[----:B------:R-:W-:Y:S01]  /*08e0*/  IADD3 R18, P2, PT, R10, UR6, RZ ;  /* 0x000000060a127c10 */ /* 0x000fe2000ff5e0ff */
[----:B------:R-:W5:Y:S01]  /*08f0*/  LDG.E R6, desc[UR10][R6.64] ;  /* 0x0000000a06067981 */ /* 0x000f62000c1e1900 */
[----:B------:R-:W-:Y:S01]  /*0900*/  LEA R22, P1, R23, UR16, 0x2 ;  /* 0x0000001017167c11 */ /* 0x000fe2000f8210ff */
[----:B------:R-:W-:Y:S01]  /*0910*/  IMAD.X R28, RZ, RZ, R2, P0 ;  /* 0x000000ffff1c7224 */ /* 0x000fe200000e0602 */
[----:B------:R-:W-:Y:S01]  /*0920*/  LEA R24, P3, R18, UR16, 0x2 ;  /* 0x0000001012187c11 */ /* 0x000fe2000f8610ff */
[----:B------:R-:W3:Y:S01]  /*0930*/  LDG.E R17, desc[UR10][R16.64] ;  /* 0x0000000a10117981 */ /* 0x000ee2000c1e1900 */
[----:B------:R-:W-:-:S02]  /*0940*/  IADD3.X R25, PT, PT, RZ, R2, RZ, P2, !PT ;  /* 0x00000002ff197210 */ /* 0x000fc400017fe4ff */
[----:B------:R-:W-:Y:S02]  /*0950*/  LEA.HI.X R23, R23, UR17, R28, 0x2, P1 ;  /* 0x0000001117177c11 */ /* 0x000fe400088f141c */
[----:B------:R-:W-:-:S04]  /*0960*/  LEA.HI.X R25, R18, UR17, R25, 0x2, P3 ;  /* 0x0000001112197c11 */ /* 0x000fc800098f1419 */
[----:B------:R-:W4:Y:S04]  /*0970*/  LDG.E R23, desc[UR10][R22.64] ;  /* 0x0000000a16177981 */ /* 0x000f28000c1e1900 */
[----:B------:R-:W5:Y:S01]  /*0980*/  LDG.E R25, desc[UR10][R24.64] ;  /* 0x0000000a18197981 */ /* 0x000f62000c1e1900 */
[----:B------:R-:W-:Y:S01]  /*0990*/  UIADD3 UR4, UPT, UPT, UR4, 0x4, URZ ;  /* 0x0000000404047890 */ /* 0x000fe2000fffe0ff */
[----:B------:R-:W-:Y:S01]  /*09a0*/  UMOV UR5, URZ ;  /* 0x000000ff00057c82 */ /* 0x000fe20008000000 */
[----:B--2---:R-:W-:-:S04]  /*09b0*/  FFMA R26, R26, R20, R19 ;  /* 0x000000141a1a7223 */ /* 0x004fc80000000013 */
[----:B---3--:R-:W-:-:S04]  /*09c0*/  FFMA R26, R17, R8, R26 ;  /* 0x00000008111a7223 */ /* 0x008fc8000000001a */
[----:B----4-:R-:W-:-:S04]  /*09d0*/  FFMA R26, R23, R4, R26 ;  /* 0x00000004171a7223 */ /* 0x010fc8000000001a */
[----:B-----5:R-:W-:-:S07]  /*09e0*/  FFMA R19, R25, R6, R26 ;  /* 0x0000000619137223 */ /* 0x020fce000000001a */
.L_x_3:
[----:B------:R-:W-:Y:S05]  /*09f0*/  BRA.U !UP0, `(.L_x_0) ;  /* 0x0000000108d47547 */ /* 0x000fea000b800000 */
[----:B------:R-:W-:Y:S02]  /*0a00*/  UISETP.NE.U32.AND UP1, UPT, UR12, 0x1, UPT ;  /* 0x000000010c00788c */ /* 0x000fe4000bf25070 */
[----:B------:R-:W-:Y:S02]  /*0a10*/  ULOP3.LUT UR6, UR8, 0x1, URZ, 0xc0, !UPT ;  /* 0x0000000108067892 */ /* 0x000fe4000f8ec0ff */
[----:B------:R-:W-:Y:S02]  /*0a20*/  UISETP.NE.AND.EX UP1, UPT, URZ, URZ, UPT, UP1 ;  /* 0x000000ffff00728c */ /* 0x000fe4000bf25310 */
[----:B------:R-:W-:-:S04]  /*0a30*/  UISETP.NE.U32.AND UP0, UPT, UR6, 0x1, UPT ;  /* 0x000000010600788c */ /* 0x000fc8000bf05070 */
[----:B------:R-:W-:-:S03]  /*0a40*/  UISETP.NE.U32.AND.EX UP0, UPT, URZ, URZ, UPT, UP0 ;  /* 0x000000ffff00728c */ /* 0x000fc6000bf05100 */
[----:B------:R-:W-:Y:S08]  /*0a50*/  BRA.U !UP1, `(.L_x_4) ;  /* 0x0000000109787547 */ /* 0x000ff0000b800000 */
[----:B------:R-:W0:Y:S01]  /*0a60*/  LDCU.128 UR12, c[0x0][0x380] ;  /* 0x00007000ff0c77ac */ /* 0x000e220008000c00 */
[----:B------:R-:W-:Y:S01]  /*0a70*/  IMAD R4, R14, UR5, RZ ;  /* 0x000000050e047c24 */ /* 0x000fe2000f8e02ff */
[----:B------:R-:W-:Y:S01]  /*0a80*/  IADD3 R5, P0, PT, R10, UR4, RZ ;  /* 0x000000040a057c10 */ /* 0x000fe2000ff1e0ff */
[----:B------:R-:W-:Y:S01]  /*0a90*/  IMAD.MOV.U32 R8, RZ, RZ, R12 ;  /* 0x000000ffff087224 */ /* 0x000fe200078e000c */
[----:B------:R-:W-:Y:S01]  /*0aa0*/  UIADD3 UR6, UPT, UPT, UR4, 0x1, URZ ;  /* 0x0000000104067890 */ /* 0x000fe2000fffe0ff */
[----:B------:R-:W-:Y:S01]  /*0ab0*/  IMAD.MOV.U32 R9, RZ, RZ, RZ ;  /* 0x000000ffff097224 */ /* 0x000fe200078e00ff */
[----:B------:R-:W-:Y:S01]  /*0ac0*/  IADD3.X R16, PT, PT, R2, UR5, RZ, P0, !PT ;  /* 0x0000000502107c10 */ /* 0x000fe200087fe4ff */
[----:B------:R-:W-:Y:S02]  /*0ad0*/  IMAD R21, R15, UR4, R4 ;  /* 0x000000040f157c24 */ /* 0x000fe4000f8e0204 */
[----:B------:R-:W-:Y:S01]  /*0ae0*/  IMAD.WIDE.U32 R6, R14, UR4, R8 ;  /* 0x000000040e067c25 */ /* 0x000fe2000f8e0008 */
[----:B------:R-:W-:-:S03]  /*0af0*/  IADD3 R17, P0, PT, R10, UR6, RZ ;  /* 0x000000060a117c10 */ /* 0x000fc6000ff1e0ff */
[----:B------:R-:W-:Y:S01]  /*0b00*/  IMAD.WIDE.U32 R22, R14, UR6, R8 ;  /* 0x000000060e167c25 */ /* 0x000fe2000f8e0008 */
[----:B------:R-:W-:-:S03]  /*0b10*/  IADD3.X R18, PT, PT, RZ, R2, RZ, P0, !PT ;  /* 0x00000002ff127210 */ /* 0x000fc600007fe4ff */
[----:B------:R-:W-:Y:S01]  /*0b20*/  IMAD.IADD R21, R7, 0x1, R21 ;  /* 0x0000000107157824 */ /* 0x000fe200078e0215 */
[----:B0-----:R-:W-:Y:S01]  /*0b30*/  LEA R4, P1, R5, UR12, 0x2 ;  /* 0x0000000c05047c11 */ /* 0x001fe2000f8210ff */
[----:B------:R-:W-:Y:S01]  /*0b40*/  IMAD R7, R15, UR6, R23 ;  /* 0x000000060f077c24 */ /* 0x000fe2000f8e0217 */
[----:B------:R-:W-:Y:S02]  /*0b50*/  LEA R8, P3, R22, UR14, 0x2 ;  /* 0x0000000e16087c11 */ /* 0x000fe4000f8610ff */
[----:B------:R-:W-:Y:S02]  /*0b60*/  LEA.HI.X R5, R5, UR13, R16, 0x2, P1 ;  /* 0x0000000d05057c11 */ /* 0x000fe400088f1410 */
[C---:B------:R-:W-:Y:S02]  /*0b70*/  LEA R20, P1, R6.reuse, UR14, 0x2 ;  /* 0x0000000e06147c11 */ /* 0x040fe4000f8210ff */
[----:B------:R-:W-:Y:S01]  /*0b80*/  LEA R16, P2, R17, UR12, 0x2 ;  /* 0x0000000c11107c11 */ /* 0x000fe2000f8410ff */
[----:B------:R-:W2:Y:S01]  /*0b90*/  LDG.E R4, desc[UR10][R4.64] ;  /* 0x0000000a04047981 */ /* 0x000ea2000c1e1900 */
[----:B------:R-:W-:-:S02]  /*0ba0*/  LEA.HI.X R21, R6, UR15, R21, 0x2, P1 ;  /* 0x0000000f06157c11 */ /* 0x000fc400088f1415 */
[----:B------:R-:W-:Y:S02]  /*0bb0*/  LEA.HI.X R9, R22, UR15, R7, 0x2, P3 ;  /* 0x0000000f16097c11 */ /* 0x000fe400098f1407 */
[----:B------:R-:W-:Y:S01]  /*0bc0*/  LEA.HI.X R17, R17, UR13, R18, 0x2, P2 ;  /* 0x0000000d11117c11 */ /* 0x000fe200090f1412 */
[----:B------:R-:W2:Y:S04]  /*0bd0*/  LDG.E R20, desc[UR10][R20.64] ;  /* 0x0000000a14147981 */ /* 0x000ea8000c1e1900 */
[----:B------:R-:W3:Y:S04]  /*0be0*/  LDG.E R16, desc[UR10][R16.64] ;  /* 0x0000000a10107981 */ /* 0x000ee8000c1e1900 */
[----:B------:R-:W3:Y:S01]  /*0bf0*/  LDG.E R8, desc[UR10][R8.64] ;  /* 0x0000000a08087981 */ /* 0x000ee2000c1e1900 */
[----:B------:R-:W-:Y:S01]  /*0c00*/  UIADD3 UR4, UPT, UPT, UR4, 0x2, URZ ;  /* 0x0000000204047890 */ /* 0x000fe2000fffe0ff */
[----:B------:R-:W-:Y:S01]  /*0c10*/  UMOV UR5, URZ ;  /* 0x000000ff00057c82 */ /* 0x000fe20008000000 */
[----:B--2---:R-:W-:-:S04]  /*0c20*/  FFMA R19, R4, R20, R19 ;  /* 0x0000001404137223 */ /* 0x004fc80000000013 */
[----:B---3--:R-:W-:-:S07]  /*0c30*/  FFMA R19, R16, R8, R19 ;  /* 0x0000000810137223 */ /* 0x008fce0000000013 */
.L_x_4:
[----:B------:R-:W-:Y:S05]  /*0c40*/  BRA.U UP0, `(.L_x_0) ;  /* 0x0000000100407547 */ /* 0x000fea000b800000 */
[----:B------:R-:W0:Y:S01]  /*0c50*/  LDCU.128 UR12, c[0x0][0x380] ;  /* 0x00007000ff0c77ac */ /* 0x000e220008000c00 */
[----:B------:R-:W-:Y:S01]  /*0c60*/  IMAD R4, R14, UR5, RZ ;  /* 0x000000050e047c24 */ /* 0x000fe2000f8e02ff */
[----:B------:R-:W-:Y:S01]  /*0c70*/  IADD3 R10, P0, PT, R10, UR4, RZ ;  /* 0x000000040a0a7c10 */ /* 0x000fe2000ff1e0ff */
[----:B------:R-:W-:Y:S02]  /*0c80*/  IMAD.MOV.U32 R6, RZ, RZ, R12 ;  /* 0x000000ffff067224 */ /* 0x000fe400078e000c */
[----:B------:R-:W-:Y:S01]  /*0c90*/  IMAD.MOV.U32 R7, RZ, RZ, RZ ;  /* 0x000000ffff077224 */ /* 0x000fe200078e00ff */
[----:B------:R-:W-:Y:S01]  /*0ca0*/  IADD3.X R5, PT, PT, R2, UR5, RZ, P0, !PT ;  /* 0x0000000502057c10 */ /* 0x000fe200087fe4ff */
[----:B------:R-:W-:Y:S02]  /*0cb0*/  IMAD R9, R15, UR4, R4 ;  /* 0x000000040f097c24 */ /* 0x000fe4000f8e0204 */
[----:B------:R-:W-:-:S04]  /*0cc0*/  IMAD.WIDE.U32 R6, R14, UR4, R6 ;  /* 0x000000040e067c25 */ /* 0x000fc8000f8e0006 */
[----:B------:R-:W-:Y:S01]  /*0cd0*/  IMAD.IADD R7, R7, 0x1, R9 ;  /* 0x0000000107077824 */ /* 0x000fe200078e0209 */
[----:B0-----:R-:W-:Y:S02]  /*0ce0*/  LEA R4, P1, R10, UR12, 0x2 ;  /* 0x0000000c0a047c11 */ /* 0x001fe4000f8210ff */
[----:B------:R-:W-:Y:S02]  /*0cf0*/  LEA R8, P0, R6, UR14, 0x2 ;  /* 0x0000000e06087c11 */ /* 0x000fe4000f8010ff */
[----:B------:R-:W-:Y:S02]  /*0d00*/  LEA.HI.X R5, R10, UR13, R5, 0x2, P1 ;  /* 0x0000000d0a057c11 */ /* 0x000fe400088f1405 */
[----:B------:R-:W-:-:S03]  /*0d10*/  LEA.HI.X R9, R6, UR15, R7, 0x2, P0 ;  /* 0x0000000f06097c11 */ /* 0x000fc600080f1407 */
[----:B------:R-:W2:Y:S04]  /*0d20*/  LDG.E R4, desc[UR10][R4.64] ;  /* 0x0000000a04047981 */ /* 0x000ea8000c1e1900 */
[----:B------:R-:W2:Y:S02]  /*0d30*/  LDG.E R8, desc[UR10][R8.64] ;  /* 0x0000000a08087981 */ /* 0x000ea4000c1e1900 */
[----:B--2---:R-:W-:-:S07]  /*0d40*/  FFMA R19, R4, R8, R19 ;  /* 0x0000000804137223 */ /* 0x004fce0000000013 */
.L_x_0:
[----:B------:R-:W0:Y:S01]  /*0d50*/  LDCU.64 UR4, c[0x0][0x390] ;  /* 0x00007200ff0477ac */ /* 0x000e220008000a00 */
[----:B------:R-:W-:Y:S01]  /*0d60*/  IMAD R4, R3, R14, RZ ;  /* 0x0000000e03047224 */ /* 0x000fe200078e02ff */
[----:B------:R-:W-:Y:S01]  /*0d70*/  MOV R2, R12 ;  /* 0x0000000c00027202 */ /* 0x000fe20000000f00 */
[----:B------:R-:W-:Y:S02]  /*0d80*/  IMAD.MOV.U32 R3, RZ, RZ, RZ ;  /* 0x000000ffff037224 */ /* 0x000fe400078e00ff */
[C---:B------:R-:W-:Y:S02]  /*0d90*/  IMAD R15, R0.reuse, R15, R4 ;  /* 0x0000000f000f7224 */ /* 0x040fe400078e0204 */
[----:B------:R-:W-:-:S04]  /*0da0*/  IMAD.WIDE.U32 R2, R0, R14, R2 ;  /* 0x0000000e00027225 */ /* 0x000fc800078e0002 */
[----:B------:R-:W-:Y:S01]  /*0db0*/  IMAD.IADD R3, R3, 0x1, R15 ;  /* 0x0000000103037824 */ /* 0x000fe200078e020f */
[----:B0-----:R-:W-:-:S04]  /*0dc0*/  LEA R4, P0, R2, UR4, 0x2 ;  /* 0x0000000402047c11 */ /* 0x001fc8000f8010ff */
[----:B------:R-:W-:-:S05]  /*0dd0*/  LEA.HI.X R5, R2, UR5, R3, 0x2, P0 ;  /* 0x0000000502057c11 */ /* 0x000fca00080f1403 */
[----:B------:R-:W-:Y:S01]  /*0de0*/  STG.E desc[UR10][R4.64], R19 ;  /* 0x0000001304007986 */ /* 0x000fe2000c10190a */
[----:B------:R-:W-:Y:S05]  /*0df0*/  EXIT ;  /* 0x000000000000794d */ /* 0x000fea0003800000 */
.L_x_5:
[----:B------:R-:W-:-:S00]  /*0e00*/  BRA `(.L_x_5) ;  /* 0xfffffffc00fc7947 */ /* 0x000fc0000383ffff */
[----:B------:R-:W-:-:S00]  /*0e10*/  NOP ;  /* 0x0000000000007918 */ /* 0x000fc00000000000 */
        /* <DEDUP_REMOVED lines=14> */
.L_x_6:


//--------------------- .nv.shared.reserved.0     --------------------------
	.section	.nv.shared.reserved.0,"aw",@nobits
	.weak		__nv_reservedSMEM_offset_0_alias
	.size		__nv_reservedSMEM_offset_0_alias, 0, 64
	.other		__nv_reservedSMEM_offset_0_alias,@"STO_CUDA_RESERVED_SHARED STV_DEFAULT"
__nv_reservedSMEM_offset_0_alias:
	.zero		0
	.zero		64


//--------------------- .nv.constant0._Z15cudaABpC_kernelPfS_S_mmm --------------------------
	.section	.nv.constant0._Z15cudaABpC_kernelPfS_S_mmm,"a",@progbits
	.sectionflags	@""
	.align	4
.nv.constant0._Z15cudaABpC_kernelPfS_S_mmm:
	.zero		944


//--------------------- SYMBOLS --------------------------

	.type		.nv.reservedSmem.offset0,@object
	.size		.nv.reservedSmem.offset0,0x4
